//
// Generated by NVIDIA NVVM Compiler
//
// Compiler Build ID: CL-36424714
// Cuda compilation tools, release 13.0, V13.0.88
// Based on NVVM 20.0.0
//

.version 9.0
.target sm_100
.address_size 64

	// .globl	_Z21initVectorInGpuKernelPij
.extern .func  (.param .b32 func_retval0) vprintf
(
	.param .b64 vprintf_param_0,
	.param .b64 vprintf_param_1
)
;
.global .align 1 .b8 $str[42] = {98, 108, 111, 99, 107, 73, 100, 120, 46, 120, 32, 61, 32, 37, 100, 44, 32, 98, 108, 111, 99, 107, 73, 100, 120, 46, 121, 32, 61, 32, 37, 100, 44, 32, 105, 32, 61, 32, 37, 100, 10};
.global .align 1 .b8 $str$1[43] = {111, 102, 102, 115, 101, 116, 88, 32, 61, 32, 37, 100, 44, 32, 111, 102, 102, 115, 101, 116, 89, 32, 61, 32, 37, 100, 44, 32, 111, 102, 102, 115, 101, 116, 90, 32, 61, 32, 37, 100, 32, 10};

.visible .entry _Z21initVectorInGpuKernelPij(
	.param .u64 .ptr .align 1 _Z21initVectorInGpuKernelPij_param_0,
	.param .u32 _Z21initVectorInGpuKernelPij_param_1
)
{
	.local .align 8 .b8 	__local_depot0[24];
	.reg .b64 	%SP;
	.reg .b64 	%SPL;
	.reg .pred 	%p<7>;
	.reg .b32 	%r<30>;
	.reg .b64 	%rd<19>;

	mov.u64 	%SPL, __local_depot0;
	cvta.local.u64 	%SP, %SPL;
	ld.param.u64 	%rd2, [_Z21initVectorInGpuKernelPij_param_0];
	ld.param.u32 	%r6, [_Z21initVectorInGpuKernelPij_param_1];
	mov.u32 	%r7, %ntid.x;
	mov.u32 	%r1, %ctaid.x;
	mov.u32 	%r8, %tid.x;
	mad.lo.s32 	%r2, %r7, %r1, %r8;
	mov.u32 	%r9, %ntid.y;
	mov.u32 	%r3, %ctaid.y;
	mov.u32 	%r10, %tid.y;
	mad.lo.s32 	%r11, %r9, %r3, %r10;
	mov.u32 	%r12, %ntid.z;
	mov.u32 	%r13, %ctaid.z;
	mov.u32 	%r14, %tid.z;
	mad.lo.s32 	%r5, %r12, %r13, %r14;
	setp.gt.u32 	%p1, %r2, 4;
	setp.gt.u32 	%p2, %r11, 5;
	or.pred  	%p3, %p1, %p2;
	setp.gt.u32 	%p4, %r5, 9;
	or.pred  	%p5, %p4, %p3;
	@%p5 bra 	$L__BB0_3;
	add.u64 	%rd3, %SP, 0;
	add.u64 	%rd4, %SPL, 0;
	cvt.u64.u32 	%rd5, %r5;
	cvt.u64.u32 	%rd6, %r11;
	cvt.u64.u32 	%rd7, %r2;
	mul.wide.u32 	%rd8, %r5, 30;
	mul.wide.u32 	%rd9, %r11, 5;
	add.s64 	%rd10, %rd9, %rd7;
	add.s64 	%rd1, %rd10, %rd8;
	st.local.v2.u32 	[%rd4], {%r1, %r3};
	st.local.u64 	[%rd4+8], %rd1;
	mov.u64 	%rd11, $str;
	cvta.global.u64 	%rd12, %rd11;
	{ // callseq 0, 0
	.param .b64 param0;
	st.param.b64 	[param0], %rd12;
	.param .b64 param1;
	st.param.b64 	[param1], %rd3;
	.param .b32 retval0;
	call.uni (retval0), 
	vprintf, 
	(
	param0, 
	param1
	);
	ld.param.b32 	%r15, [retval0];
	} // callseq 0
	st.local.u64 	[%rd4], %rd7;
	st.local.u64 	[%rd4+8], %rd6;
	st.local.u64 	[%rd4+16], %rd5;
	mov.u64 	%rd13, $str$1;
	cvta.global.u64 	%rd14, %rd13;
	{ // callseq 1, 0
	.param .b64 param0;
	st.param.b64 	[param0], %rd14;
	.param .b64 param1;
	st.param.b64 	[param1], %rd3;
	.param .b32 retval0;
	call.uni (retval0), 
	vprintf, 
	(
	param0, 
	param1
	);
	ld.param.b32 	%r17, [retval0];
	} // callseq 1
	cvt.u64.u32 	%rd15, %r6;
	setp.ge.u64 	%p6, %rd1, %rd15;
	@%p6 bra 	$L__BB0_3;
	cvt.u32.u64 	%r19, %rd1;
	add.s32 	%r20, %r19, 30;
	cvta.to.global.u64 	%rd16, %rd2;
	shl.b64 	%rd17, %rd1, 2;
	add.s64 	%rd18, %rd16, %rd17;
	st.global.u32 	[%rd18+120], %r20;
	add.s32 	%r21, %r19, 60;
	st.global.u32 	[%rd18+240], %r21;
	add.s32 	%r22, %r19, 90;
	st.global.u32 	[%rd18+360], %r22;
	add.s32 	%r23, %r19, 120;
	st.global.u32 	[%rd18+480], %r23;
	add.s32 	%r24, %r19, 150;
	st.global.u32 	[%rd18+600], %r24;
	add.s32 	%r25, %r19, 180;
	st.global.u32 	[%rd18+720], %r25;
	add.s32 	%r26, %r19, 210;
	st.global.u32 	[%rd18+840], %r26;
	add.s32 	%r27, %r19, 240;
	st.global.u32 	[%rd18+960], %r27;
	add.s32 	%r28, %r19, 270;
	st.global.u32 	[%rd18+1080], %r28;
	add.s32 	%r29, %r19, 300;
	st.global.u32 	[%rd18+1200], %r29;
$L__BB0_3:
	ret;

}
	// .globl	_Z14conveyorKernelPiji
.visible .entry _Z14conveyorKernelPiji(
	.param .u64 .ptr .align 1 _Z14conveyorKernelPiji_param_0,
	.param .u32 _Z14conveyorKernelPiji_param_1,
	.param .u32 _Z14conveyorKernelPiji_param_2
)
{
	.reg .pred 	%p<9>;
	.reg .b32 	%r<36>;
	.reg .b64 	%rd<17>;

	ld.param.u64 	%rd2, [_Z14conveyorKernelPiji_param_0];
	ld.param.u32 	%r4, [_Z14conveyorKernelPiji_param_1];
	ld.param.u32 	%r5, [_Z14conveyorKernelPiji_param_2];
	mov.u32 	%r6, %ntid.x;
	mov.u32 	%r7, %ctaid.x;
	mov.u32 	%r8, %tid.x;
	mad.lo.s32 	%r1, %r6, %r7, %r8;
	mov.u32 	%r9, %ntid.y;
	mov.u32 	%r10, %ctaid.y;
	mov.u32 	%r11, %tid.y;
	mad.lo.s32 	%r12, %r9, %r10, %r11;
	mov.u32 	%r13, %ntid.z;
	mov.u32 	%r14, %ctaid.z;
	mov.u32 	%r15, %tid.z;
	mad.lo.s32 	%r3, %r13, %r14, %r15;
	setp.gt.u32 	%p1, %r1, 4;
	setp.gt.u32 	%p2, %r12, 5;
	or.pred  	%p3, %p1, %p2;
	setp.gt.u32 	%p4, %r3, 9;
	or.pred  	%p5, %p4, %p3;
	@%p5 bra 	$L__BB1_3;
	cvt.u64.u32 	%rd3, %r3;
	cvt.u64.u32 	%rd4, %r1;
	mul.wide.u32 	%rd5, %r3, 30;
	mul.wide.u32 	%rd6, %r12, 5;
	add.s64 	%rd7, %rd6, %rd4;
	add.s64 	%rd1, %rd7, %rd5;
	cvt.u64.u32 	%rd8, %r4;
	setp.ge.u64 	%p6, %rd1, %rd8;
	mul.wide.u32 	%rd9, %r12, 4;
	sub.s64 	%rd10, %rd7, %rd9;
	add.s64 	%rd11, %rd10, %rd3;
	cvt.s64.s32 	%rd13, %r5;
	setp.ne.s64 	%p7, %rd11, %rd13;
	or.pred  	%p8, %p6, %p7;
	@%p8 bra 	$L__BB1_3;
	cvta.to.global.u64 	%rd14, %rd2;
	shl.b64 	%rd15, %rd1, 2;
	add.s64 	%rd16, %rd14, %rd15;
	ld.global.u32 	%r16, [%rd16+120];
	shl.b32 	%r17, %r16, 1;
	st.global.u32 	[%rd16+120], %r17;
	ld.global.u32 	%r18, [%rd16+240];
	shl.b32 	%r19, %r18, 1;
	st.global.u32 	[%rd16+240], %r19;
	ld.global.u32 	%r20, [%rd16+360];
	shl.b32 	%r21, %r20, 1;
	st.global.u32 	[%rd16+360], %r21;
	ld.global.u32 	%r22, [%rd16+480];
	shl.b32 	%r23, %r22, 1;
	st.global.u32 	[%rd16+480], %r23;
	ld.global.u32 	%r24, [%rd16+600];
	shl.b32 	%r25, %r24, 1;
	st.global.u32 	[%rd16+600], %r25;
	ld.global.u32 	%r26, [%rd16+720];
	shl.b32 	%r27, %r26, 1;
	st.global.u32 	[%rd16+720], %r27;
	ld.global.u32 	%r28, [%rd16+840];
	shl.b32 	%r29, %r28, 1;
	st.global.u32 	[%rd16+840], %r29;
	ld.global.u32 	%r30, [%rd16+960];
	shl.b32 	%r31, %r30, 1;
	st.global.u32 	[%rd16+960], %r31;
	ld.global.u32 	%r32, [%rd16+1080];
	shl.b32 	%r33, %r32, 1;
	st.global.u32 	[%rd16+1080], %r33;
	ld.global.u32 	%r34, [%rd16+1200];
	shl.b32 	%r35, %r34, 1;
	st.global.u32 	[%rd16+1200], %r35;
$L__BB1_3:
	ret;

}
	// .globl	_Z18conveyorTestKernelPiPKiS1_
.visible .entry _Z18conveyorTestKernelPiPKiS1_(
	.param .u64 .ptr .align 1 _Z18conveyorTestKernelPiPKiS1__param_0,
	.param .u64 .ptr .align 1 _Z18conveyorTestKernelPiPKiS1__param_1,
	.param .u64 .ptr .align 1 _Z18conveyorTestKernelPiPKiS1__param_2
)
{
	.reg .b32 	%r<5>;
	.reg .b64 	%rd<11>;

	ld.param.u64 	%rd1, [_Z18conveyorTestKernelPiPKiS1__param_0];
	ld.param.u64 	%rd2, [_Z18conveyorTestKernelPiPKiS1__param_1];
	ld.param.u64 	%rd3, [_Z18conveyorTestKernelPiPKiS1__param_2];
	cvta.to.global.u64 	%rd4, %rd1;
	cvta.to.global.u64 	%rd5, %rd3;
	cvta.to.global.u64 	%rd6, %rd2;
	mov.u32 	%r1, %tid.x;
	mul.wide.u32 	%rd7, %r1, 4;
	add.s64 	%rd8, %rd6, %rd7;
	ld.global.u32 	%r2, [%rd8];
	add.s64 	%rd9, %rd5, %rd7;
	ld.global.u32 	%r3, [%rd9];
	add.s32 	%r4, %r3, %r2;
	add.s64 	%rd10, %rd4, %rd7;
	st.global.u32 	[%rd10], %r4;
	ret;

}
	// .globl	_Z9addKernelPiPKiS1_
.visible .entry _Z9addKernelPiPKiS1_(
	.param .u64 .ptr .align 1 _Z9addKernelPiPKiS1__param_0,
	.param .u64 .ptr .align 1 _Z9addKernelPiPKiS1__param_1,
	.param .u64 .ptr .align 1 _Z9addKernelPiPKiS1__param_2
)
{
	.reg .b32 	%r<5>;
	.reg .b64 	%rd<11>;

	ld.param.u64 	%rd1, [_Z9addKernelPiPKiS1__param_0];
	ld.param.u64 	%rd2, [_Z9addKernelPiPKiS1__param_1];
	ld.param.u64 	%rd3, [_Z9addKernelPiPKiS1__param_2];
	cvta.to.global.u64 	%rd4, %rd1;
	cvta.to.global.u64 	%rd5, %rd3;
	cvta.to.global.u64 	%rd6, %rd2;
	mov.u32 	%r1, %tid.x;
	mul.wide.u32 	%rd7, %r1, 4;
	add.s64 	%rd8, %rd6, %rd7;
	ld.global.u32 	%r2, [%rd8];
	add.s64 	%rd9, %rd5, %rd7;
	ld.global.u32 	%r3, [%rd9];
	add.s32 	%r4, %r3, %r2;
	add.s64 	%rd10, %rd4, %rd7;
	st.global.u32 	[%rd10], %r4;
	ret;

}


// ===== COMPILED SASS (sm_100) =====

	.target	sm_100

	.elftype	@"ET_EXEC"


//--------------------- .note.nv.tkinfo           --------------------------
	.section	.note.nv.tkinfo,"",@"SHT_NOTE"
	.sectionflags	@"SHF_NOTE_NV_TKINFO"
	.tkinfo
        /*0018*/ 	.word	0x00000002
        /*0030*/ 	.string	""
        /*0030*/ 	.string	"ptxas"
        /*0030*/ 	.string	"Cuda compilation tools, release 13.0, V13.0.88"
        /*0030*/ 	.string	"Build cuda_13.0.r13.0/compiler.36424714_0"
        /*0030*/ 	.string	"-arch sm_100 -m 64 "



//--------------------- .note.nv.cuinfo           --------------------------
	.section	.note.nv.cuinfo,"",@"SHT_NOTE"
	.sectionflags	@"SHF_NOTE_NV_CUINFO"
        /*0018*/ 	.short	0x0002
        /*001a*/ 	.short	0x0064
        /*001c*/ 	.short	0x0082
	.zero		2


//--------------------- .nv.info                  --------------------------
	.section	.nv.info,"",@"SHT_CUDA_INFO"
	.align	4


	//----- nvinfo : EIATTR_REGCOUNT
	.align		4
        /*0000*/ 	.byte	0x04, 0x2f
        /*0002*/ 	.short	(.L_3 - .L_2)
	.align		4
.L_2:
        /*0004*/ 	.word	index@(_Z21initVectorInGpuKernelPij)
        /*0008*/ 	.word	0x0000001d


	//----- nvinfo : EIATTR_FRAME_SIZE
	.align		4
.L_3:
        /*000c*/ 	.byte	0x04, 0x11
        /*000e*/ 	.short	(.L_5 - .L_4)
	.align		4
.L_4:
        /*0010*/ 	.word	index@(_Z21initVectorInGpuKernelPij)
        /*0014*/ 	.word	0x00000018


	//----- nvinfo : EIATTR_REGCOUNT
	.align		4
.L_5:
        /*0018*/ 	.byte	0x04, 0x2f
        /*001a*/ 	.short	(.L_7 - .L_6)
	.align		4
.L_6:
        /*001c*/ 	.word	index@(_Z14conveyorKernelPiji)
        /*0020*/ 	.word	0x0000001a


	//----- nvinfo : EIATTR_FRAME_SIZE
	.align		4
.L_7:
        /*0024*/ 	.byte	0x04, 0x11
        /*0026*/ 	.short	(.L_9 - .L_8)
	.align		4
.L_8:
        /*0028*/ 	.word	index@(_Z14conveyorKernelPiji)
        /*002c*/ 	.word	0x00000000


	//----- nvinfo : EIATTR_REGCOUNT
	.align		4
.L_9:
        /*0030*/ 	.byte	0x04, 0x2f
        /*0032*/ 	.short	(.L_11 - .L_10)
	.align		4
.L_10:
        /*0034*/ 	.word	index@(_Z18conveyorTestKernelPiPKiS1_)
        /*0038*/ 	.word	0x0000000c


	//----- nvinfo : EIATTR_FRAME_SIZE
	.align		4
.L_11:
        /*003c*/ 	.byte	0x04, 0x11
        /*003e*/ 	.short	(.L_13 - .L_12)
	.align		4
.L_12:
        /*0040*/ 	.word	index@(_Z18conveyorTestKernelPiPKiS1_)
        /*0044*/ 	.word	0x00000000


	//----- nvinfo : EIATTR_REGCOUNT
	.align		4
.L_13:
        /*0048*/ 	.byte	0x04, 0x2f
        /*004a*/ 	.short	(.L_15 - .L_14)
	.align		4
.L_14:
        /*004c*/ 	.word	index@(_Z9addKernelPiPKiS1_)
        /*0050*/ 	.word	0x0000000c


	//----- nvinfo : EIATTR_FRAME_SIZE
	.align		4
.L_15:
        /*0054*/ 	.byte	0x04, 0x11
        /*0056*/ 	.short	(.L_17 - .L_16)
	.align		4
.L_16:
        /*0058*/ 	.word	index@(_Z9addKernelPiPKiS1_)
        /*005c*/ 	.word	0x00000000


	//----- nvinfo : EIATTR_MIN_STACK_SIZE
	.align		4
.L_17:
        /*0060*/ 	.byte	0x04, 0x12
        /*0062*/ 	.short	(.L_19 - .L_18)
	.align		4
.L_18:
        /*0064*/ 	.word	index@(_Z9addKernelPiPKiS1_)
        /*0068*/ 	.word	0x00000000


	//----- nvinfo : EIATTR_MIN_STACK_SIZE
	.align		4
.L_19:
        /*006c*/ 	.byte	0x04, 0x12
        /*006e*/ 	.short	(.L_21 - .L_20)
	.align		4
.L_20:
        /*0070*/ 	.word	index@(_Z18conveyorTestKernelPiPKiS1_)
        /*0074*/ 	.word	0x00000000


	//----- nvinfo : EIATTR_MIN_STACK_SIZE
	.align		4
.L_21:
        /*0078*/ 	.byte	0x04, 0x12
        /*007a*/ 	.short	(.L_23 - .L_22)
	.align		4
.L_22:
        /*007c*/ 	.word	index@(_Z14conveyorKernelPiji)
        /*0080*/ 	.word	0x00000000


	//----- nvinfo : EIATTR_MIN_STACK_SIZE
	.align		4
.L_23:
        /*0084*/ 	.byte	0x04, 0x12
        /*0086*/ 	.short	(.L_25 - .L_24)
	.align		4
.L_24:
        /*0088*/ 	.word	index@(_Z21initVectorInGpuKernelPij)
        /*008c*/ 	.word	0x00000018
.L_25:


//--------------------- .nv.compat                --------------------------
	.section	.nv.compat,"",@"SHT_CUDA_COMPAT_INFO"
	.align	4
        /*0000*/ 	.byte	0x02, 0x09, 0x00, 0x00, 0x02, 0x02, 0x01, 0x00, 0x02, 0x05, 0x05, 0x00, 0x03, 0x07, 0x01, 0x01
        /*0010*/ 	.byte	0x02, 0x03, 0x00, 0x00, 0x02, 0x06, 0x01, 0x00, 0x04, 0x0b, 0x08, 0x00, 0x09, 0x00, 0x00, 0x00
        /*0020*/ 	.byte	0x00, 0x00, 0x00, 0x00


//--------------------- .nv.info._Z9addKernelPiPKiS1_ --------------------------
	.section	.nv.info._Z9addKernelPiPKiS1_,"",@"SHT_CUDA_INFO"
	.sectionflags	@""
	.align	4


	//----- nvinfo : EIATTR_CUDA_API_VERSION
	.align		4
        /*0000*/ 	.byte	0x04, 0x37
        /*0002*/ 	.short	(.L_27 - .L_26)
.L_26:
        /*0004*/ 	.word	0x00000082


	//----- nvinfo : EIATTR_KPARAM_INFO
	.align		4
.L_27:
        /*0008*/ 	.byte	0x04, 0x17
        /*000a*/ 	.short	(.L_29 - .L_28)
.L_28:
        /*000c*/ 	.word	0x00000000
        /*0010*/ 	.short	0x0002
        /*0012*/ 	.short	0x0010
        /*0014*/ 	.byte	0x00, 0xf5, 0x21, 0x00


	//----- nvinfo : EIATTR_KPARAM_INFO
	.align		4
.L_29:
        /*0018*/ 	.byte	0x04, 0x17
        /*001a*/ 	.short	(.L_31 - .L_30)
.L_30:
        /*001c*/ 	.word	0x00000000
        /*0020*/ 	.short	0x0001
        /*0022*/ 	.short	0x0008
        /*0024*/ 	.byte	0x00, 0xf5, 0x21, 0x00


	//----- nvinfo : EIATTR_KPARAM_INFO
	.align		4
.L_31:
        /*0028*/ 	.byte	0x04, 0x17
        /*002a*/ 	.short	(.L_33 - .L_32)
.L_32:
        /*002c*/ 	.word	0x00000000
        /*0030*/ 	.short	0x0000
        /*0032*/ 	.short	0x0000
        /*0034*/ 	.byte	0x00, 0xf5, 0x21, 0x00


	//----- nvinfo : EIATTR_SPARSE_MMA_MASK
	.align		4
.L_33:
        /*0038*/ 	.byte	0x03, 0x50
        /*003a*/ 	.short	0x0000


	//----- nvinfo : EIATTR_MAXREG_COUNT
	.align		4
        /*003c*/ 	.byte	0x03, 0x1b
        /*003e*/ 	.short	0x00ff


	//----- nvinfo : EIATTR_MERCURY_ISA_VERSION
	.align		4
        /*0040*/ 	.byte	0x03, 0x5f
        /*0042*/ 	.short	0x0101


	//----- nvinfo : EIATTR_VRC_CTA_INIT_COUNT
	.align		4
        /*0044*/ 	.byte	0x02, 0x4a
	.zero		1
	.zero		1


	//----- nvinfo : EIATTR_EXIT_INSTR_OFFSETS
	.align		4
        /*0048*/ 	.byte	0x04, 0x1c
        /*004a*/ 	.short	(.L_35 - .L_34)


	//   ....[0]....
.L_34:
        /*004c*/ 	.word	0x000000d0


	//----- nvinfo : EIATTR_CBANK_PARAM_SIZE
	.align		4
.L_35:
        /*0050*/ 	.byte	0x03, 0x19
        /*0052*/ 	.short	0x0018


	//----- nvinfo : EIATTR_PARAM_CBANK
	.align		4
        /*0054*/ 	.byte	0x04, 0x0a
        /*0056*/ 	.short	(.L_37 - .L_36)
	.align		4
.L_36:
        /*0058*/ 	.word	index@(.nv.constant0._Z9addKernelPiPKiS1_)
        /*005c*/ 	.short	0x0380
        /*005e*/ 	.short	0x0018


	//----- nvinfo : EIATTR_SW_WAR
	.align		4
.L_37:
        /*0060*/ 	.byte	0x04, 0x36
        /*0062*/ 	.short	(.L_39 - .L_38)
.L_38:
        /*0064*/ 	.word	0x00000008
.L_39:


//--------------------- .nv.info._Z18conveyorTestKernelPiPKiS1_ --------------------------
	.section	.nv.info._Z18conveyorTestKernelPiPKiS1_,"",@"SHT_CUDA_INFO"
	.sectionflags	@""
	.align	4


	//----- nvinfo : EIATTR_CUDA_API_VERSION
	.align		4
        /*0000*/ 	.byte	0x04, 0x37
        /*0002*/ 	.short	(.L_41 - .L_40)
.L_40:
        /*0004*/ 	.word	0x00000082


	//----- nvinfo : EIATTR_KPARAM_INFO
	.align		4
.L_41:
        /*0008*/ 	.byte	0x04, 0x17
        /*000a*/ 	.short	(.L_43 - .L_42)
.L_42:
        /*000c*/ 	.word	0x00000000
        /*0010*/ 	.short	0x0002
        /*0012*/ 	.short	0x0010
        /*0014*/ 	.byte	0x00, 0xf5, 0x21, 0x00


	//----- nvinfo : EIATTR_KPARAM_INFO
	.align		4
.L_43:
        /*0018*/ 	.byte	0x04, 0x17
        /*001a*/ 	.short	(.L_45 - .L_44)
.L_44:
        /*001c*/ 	.word	0x00000000
        /*0020*/ 	.short	0x0001
        /*0022*/ 	.short	0x0008
        /*0024*/ 	.byte	0x00, 0xf5, 0x21, 0x00


	//----- nvinfo : EIATTR_KPARAM_INFO
	.align		4
.L_45:
        /*0028*/ 	.byte	0x04, 0x17
        /*002a*/ 	.short	(.L_47 - .L_46)
.L_46:
        /*002c*/ 	.word	0x00000000
        /*0030*/ 	.short	0x0000
        /*0032*/ 	.short	0x0000
        /*0034*/ 	.byte	0x00, 0xf5, 0x21, 0x00


	//----- nvinfo : EIATTR_SPARSE_MMA_MASK
	.align		4
.L_47:
        /*0038*/ 	.byte	0x03, 0x50
        /*003a*/ 	.short	0x0000


	//----- nvinfo : EIATTR_MAXREG_COUNT
	.align		4
        /*003c*/ 	.byte	0x03, 0x1b
        /*003e*/ 	.short	0x00ff


	//----- nvinfo : EIATTR_MERCURY_ISA_VERSION
	.align		4
        /*0040*/ 	.byte	0x03, 0x5f
        /*0042*/ 	.short	0x0101


	//----- nvinfo : EIATTR_VRC_CTA_INIT_COUNT
	.align		4
        /*0044*/ 	.byte	0x02, 0x4a
	.zero		1
	.zero		1


	//----- nvinfo : EIATTR_EXIT_INSTR_OFFSETS
	.align		4
        /*0048*/ 	.byte	0x04, 0x1c
        /*004a*/ 	.short	(.L_49 - .L_48)


	//   ....[0]....
.L_48:
        /*004c*/ 	.word	0x000000d0


	//----- nvinfo : EIATTR_CBANK_PARAM_SIZE
	.align		4
.L_49:
        /*0050*/ 	.byte	0x03, 0x19
        /*0052*/ 	.short	0x0018


	//----- nvinfo : EIATTR_PARAM_CBANK
	.align		4
        /*0054*/ 	.byte	0x04, 0x0a
        /*0056*/ 	.short	(.L_51 - .L_50)
	.align		4
.L_50:
        /*0058*/ 	.word	index@(.nv.constant0._Z18conveyorTestKernelPiPKiS1_)
        /*005c*/ 	.short	0x0380
        /*005e*/ 	.short	0x0018


	//----- nvinfo : EIATTR_SW_WAR
	.align		4
.L_51:
        /*0060*/ 	.byte	0x04, 0x36
        /*0062*/ 	.short	(.L_53 - .L_52)
.L_52:
        /*0064*/ 	.word	0x00000008
.L_53:


//--------------------- .nv.info._Z14conveyorKernelPiji --------------------------
	.section	.nv.info._Z14conveyorKernelPiji,"",@"SHT_CUDA_INFO"
	.sectionflags	@""
	.align	4


	//----- nvinfo : EIATTR_CUDA_API_VERSION
	.align		4
        /*0000*/ 	.byte	0x04, 0x37
        /*0002*/ 	.short	(.L_55 - .L_54)
.L_54:
        /*0004*/ 	.word	0x00000082


	//----- nvinfo : EIATTR_KPARAM_INFO
	.align		4
.L_55:
        /*0008*/ 	.byte	0x04, 0x17
        /*000a*/ 	.short	(.L_57 - .L_56)
.L_56:
        /*000c*/ 	.word	0x00000000
        /*0010*/ 	.short	0x0002
        /*0012*/ 	.short	0x000c
        /*0014*/ 	.byte	0x00, 0xf0, 0x11, 0x00


	//----- nvinfo : EIATTR_KPARAM_INFO
	.align		4
.L_57:
        /*0018*/ 	.byte	0x04, 0x17
        /*001a*/ 	.short	(.L_59 - .L_58)
.L_58:
        /*001c*/ 	.word	0x00000000
        /*0020*/ 	.short	0x0001
        /*0022*/ 	.short	0x0008
        /*0024*/ 	.byte	0x00, 0xf0, 0x11, 0x00


	//----- nvinfo : EIATTR_KPARAM_INFO
	.align		4
.L_59:
        /*0028*/ 	.byte	0x04, 0x17
        /*002a*/ 	.short	(.L_61 - .L_60)
.L_60:
        /*002c*/ 	.word	0x00000000
        /*0030*/ 	.short	0x0000
        /*0032*/ 	.short	0x0000
        /*0034*/ 	.byte	0x00, 0xf5, 0x21, 0x00


	//----- nvinfo : EIATTR_SPARSE_MMA_MASK
	.align		4
.L_61:
        /*0038*/ 	.byte	0x03, 0x50
        /*003a*/ 	.short	0x0000


	//----- nvinfo : EIATTR_MAXREG_COUNT
	.align		4
        /*003c*/ 	.byte	0x03, 0x1b
        /*003e*/ 	.short	0x00ff


	//----- nvinfo : EIATTR_MERCURY_ISA_VERSION
	.align		4
        /*0040*/ 	.byte	0x03, 0x5f
        /*0042*/ 	.short	0x0101


	//----- nvinfo : EIATTR_VRC_CTA_INIT_COUNT
	.align		4
        /*0044*/ 	.byte	0x02, 0x4a
	.zero		1
	.zero		1


	//----- nvinfo : EIATTR_EXIT_INSTR_OFFSETS
	.align		4
        /*0048*/ 	.byte	0x04, 0x1c
        /*004a*/ 	.short	(.L_63 - .L_62)


	//   ....[0]....
.L_62:
        /*004c*/ 	.word	0x00000100


	//   ....[1]....
        /*0050*/ 	.word	0x000001d0


	//   ....[2]....
        /*0054*/ 	.word	0x00000400


	//----- nvinfo : EIATTR_CBANK_PARAM_SIZE
	.align		4
.L_63:
        /*0058*/ 	.byte	0x03, 0x19
        /*005a*/ 	.short	0x0010


	//----- nvinfo : EIATTR_PARAM_CBANK
	.align		4
        /*005c*/ 	.byte	0x04, 0x0a
        /*005e*/ 	.short	(.L_65 - .L_64)
	.align		4
.L_64:
        /*0060*/ 	.word	index@(.nv.constant0._Z14conveyorKernelPiji)
        /*0064*/ 	.short	0x0380
        /*0066*/ 	.short	0x0010


	//----- nvinfo : EIATTR_SW_WAR
	.align		4
.L_65:
        /*0068*/ 	.byte	0x04, 0x36
        /*006a*/ 	.short	(.L_67 - .L_66)
.L_66:
        /*006c*/ 	.word	0x00000008
.L_67:


//--------------------- .nv.info._Z21initVectorInGpuKernelPij --------------------------
	.section	.nv.info._Z21initVectorInGpuKernelPij,"",@"SHT_CUDA_INFO"
	.sectionflags	@""
	.align	4


	//----- nvinfo : EIATTR_CUDA_API_VERSION
	.align		4
        /*0000*/ 	.byte	0x04, 0x37
        /*0002*/ 	.short	(.L_69 - .L_68)
.L_68:
        /*0004*/ 	.word	0x00000082


	//----- nvinfo : EIATTR_KPARAM_INFO
	.align		4
.L_69:
        /*0008*/ 	.byte	0x04, 0x17
        /*000a*/ 	.short	(.L_71 - .L_70)
.L_70:
        /*000c*/ 	.word	0x00000000
        /*0010*/ 	.short	0x0001
        /*0012*/ 	.short	0x0008
        /*0014*/ 	.byte	0x00, 0xf0, 0x11, 0x00


	//----- nvinfo : EIATTR_KPARAM_INFO
	.align		4
.L_71:
        /*0018*/ 	.byte	0x04, 0x17
        /*001a*/ 	.short	(.L_73 - .L_72)
.L_72:
        /*001c*/ 	.word	0x00000000
        /*0020*/ 	.short	0x0000
        /*0022*/ 	.short	0x0000
        /*0024*/ 	.byte	0x00, 0xf5, 0x21, 0x00


	//----- nvinfo : EIATTR_SPARSE_MMA_MASK
	.align		4
.L_73:
        /*0028*/ 	.byte	0x03, 0x50
        /*002a*/ 	.short	0x0000


	//----- nvinfo : EIATTR_MAXREG_COUNT
	.align		4
        /*002c*/ 	.byte	0x03, 0x1b
        /*002e*/ 	.short	0x00ff


	//----- nvinfo : EIATTR_EXTERNS
	.align		4
        /*0030*/ 	.byte	0x04, 0x0f
        /*0032*/ 	.short	(.L_75 - .L_74)


	//   ....[0]....
	.align		4
.L_74:
        /*0034*/ 	.word	index@(vprintf)


	//----- nvinfo : EIATTR_MERCURY_ISA_VERSION
	.align		4
.L_75:
        /*0038*/ 	.byte	0x03, 0x5f
        /*003a*/ 	.short	0x0101


	//----- nvinfo : EIATTR_VRC_CTA_INIT_COUNT
	.align		4
        /*003c*/ 	.byte	0x02, 0x4a
	.zero		1
	.zero		1


	//----- nvinfo : EIATTR_SYSCALL_OFFSETS
	.align		4
        /*0040*/ 	.byte	0x04, 0x46
        /*0042*/ 	.short	(.L_77 - .L_76)


	//   ....[0]....
.L_76:
        /*0044*/ 	.word	0x00000250


	//   ....[1]....
        /*0048*/ 	.word	0x00000310


	//----- nvinfo : EIATTR_EXIT_INSTR_OFFSETS
	.align		4
.L_77:
        /*004c*/ 	.byte	0x04, 0x1c
        /*004e*/ 	.short	(.L_79 - .L_78)


	//   ....[0]....
.L_78:
        /*0050*/ 	.word	0x00000150


	//   ....[1]....
        /*0054*/ 	.word	0x00000350


	//   ....[2]....
        /*0058*/ 	.word	0x000004e0


	//----- nvinfo : EIATTR_CRS_STACK_SIZE
	.align		4
.L_79:
        /*005c*/ 	.byte	0x04, 0x1e
        /*005e*/ 	.short	(.L_81 - .L_80)
.L_80:
        /*0060*/ 	.word	0x00000000


	//----- nvinfo : EIATTR_CBANK_PARAM_SIZE
	.align		4
.L_81:
        /*0064*/ 	.byte	0x03, 0x19
        /*0066*/ 	.short	0x000c


	//----- nvinfo : EIATTR_PARAM_CBANK
	.align		4
        /*0068*/ 	.byte	0x04, 0x0a
        /*006a*/ 	.short	(.L_83 - .L_82)
	.align		4
.L_82:
        /*006c*/ 	.word	index@(.nv.constant0._Z21initVectorInGpuKernelPij)
        /*0070*/ 	.short	0x0380
        /*0072*/ 	.short	0x000c


	//----- nvinfo : EIATTR_SW_WAR
	.align		4
.L_83:
        /*0074*/ 	.byte	0x04, 0x36
        /*0076*/ 	.short	(.L_85 - .L_84)
.L_84:
        /*0078*/ 	.word	0x00000008
.L_85:


//--------------------- .nv.callgraph             --------------------------
	.section	.nv.callgraph,"",@"SHT_CUDA_CALLGRAPH"
	.align	4
	.sectionentsize	8
	.align		4
        /*0000*/ 	.word	0x00000000
	.align		4
        /*0004*/ 	.word	0xffffffff
	.align		4
        /*0008*/ 	.word	index@(_Z21initVectorInGpuKernelPij)
	.align		4
        /*000c*/ 	.word	index@(vprintf)
	.align		4
        /*0010*/ 	.word	0x00000000
	.align		4
        /*0014*/ 	.word	0xfffffffe
	.align		4
        /*0018*/ 	.word	0x00000000
	.align		4
        /*001c*/ 	.word	0xfffffffd
	.align		4
        /*0020*/ 	.word	0x00000000
	.align		4
        /*0024*/ 	.word	0xfffffffc


//--------------------- .nv.constant4             --------------------------
	.section	.nv.constant4,"a",@progbits
	.align	8
	.align		8
.nv.constant4:
        /*0000*/ 	.dword	$str
	.align		8
        /*0008*/ 	.dword	$str$1
	.align		8
        /*0010*/ 	.dword	vprintf


//--------------------- .text._Z9addKernelPiPKiS1_ --------------------------
	.section	.text._Z9addKernelPiPKiS1_,"ax",@progbits
	.align	128
        .global         _Z9addKernelPiPKiS1_
        .type           _Z9addKernelPiPKiS1_,@function
        .size           _Z9addKernelPiPKiS1_,(.L_x_6 - _Z9addKernelPiPKiS1_)
        .other          _Z9addKernelPiPKiS1_,@"STO_CUDA_ENTRY STV_DEFAULT"
_Z9addKernelPiPKiS1_:
.text._Z9addKernelPiPKiS1_:
[----:B------:R-:W-:Y:S01]  /*0000*/  LDC R1, c[0x0][0x37c] ;  /* 0x0000df00ff017b82 */ /* 0x000fe20000000800 */
[----:B------:R-:W0:Y:S07]  /*0010*/  S2R R9, SR_TID.X ;  /* 0x0000000000097919 */ /* 0x000e2e0000002100 */
[----:B------:R-:W0:Y:S01]  /*0020*/  LDC.64 R2, c[0x0][0x388] ;  /* 0x0000e200ff027b82 */ /* 0x000e220000000a00 */
[----:B------:R-:W1:Y:S07]  /*0030*/  LDCU.64 UR4, c[0x0][0x358] ;  /* 0x00006b00ff0477ac */ /* 0x000e6e0008000a00 */
[----:B------:R-:W2:Y:S08]  /*0040*/  LDC.64 R4, c[0x0][0x390] ;  /* 0x0000e400ff047b82 */ /* 0x000eb00000000a00 */
[----:B------:R-:W3:Y:S01]  /*0050*/  LDC.64 R6, c[0x0][0x380] ;  /* 0x0000e000ff067b82 */ /* 0x000ee20000000a00 */
[----:B0-----:R-:W-:-:S04]  /*0060*/  IMAD.WIDE.U32 R2, R9, 0x4, R2 ;  /* 0x0000000409027825 */ /* 0x001fc800078e0002 */
[C---:B--2---:R-:W-:Y:S02]  /*0070*/  IMAD.WIDE.U32 R4, R9.reuse, 0x4, R4 ;  /* 0x0000000409047825 */ /* 0x044fe400078e0004 */
[----:B-1----:R-:W2:Y:S04]  /*0080*/  LDG.E R2, desc[UR4][R2.64] ;  /* 0x0000000402027981 */ /* 0x002ea8000c1e1900 */
[----:B------:R-:W2:Y:S01]  /*0090*/  LDG.E R5, desc[UR4][R4.64] ;  /* 0x0000000404057981 */ /* 0x000ea2000c1e1900 */
[----:B---3--:R-:W-:Y:S01]  /*00a0*/  IMAD.WIDE.U32 R6, R9, 0x4, R6 ;  /* 0x0000000409067825 */ /* 0x008fe200078e0006 */
[----:B--2---:R-:W-:-:S05]  /*00b0*/  IADD3 R9, PT, PT, R2, R5, RZ ;  /* 0x0000000502097210 */ /* 0x004fca0007ffe0ff */
[----:B------:R-:W-:Y:S01]  /*00c0*/  STG.E desc[UR4][R6.64], R9 ;  /* 0x0000000906007986 */ /* 0x000fe2000c101904 */
[----:B------:R-:W-:Y:S05]  /*00d0*/  EXIT ;  /* 0x000000000000794d */ /* 0x000fea0003800000 */
.L_x_0:
[----:B------:R-:W-:-:S00]  /*00e0*/  BRA `(.L_x_0) ;  /* 0xfffffffc00fc7947 */ /* 0x000fc0000383ffff */
[----:B------:R-:W-:-:S00]  /*00f0*/  NOP ;  /* 0x0000000000007918 */ /* 0x000fc00000000000 */
        /* <DEDUP_REMOVED lines=8> */
.L_x_6:


//--------------------- .text._Z18conveyorTestKernelPiPKiS1_ --------------------------
	.section	.text._Z18conveyorTestKernelPiPKiS1_,"ax",@progbits
	.align	128
        .global         _Z18conveyorTestKernelPiPKiS1_
        .type           _Z18conveyorTestKernelPiPKiS1_,@function
        .size           _Z18conveyorTestKernelPiPKiS1_,(.L_x_7 - _Z18conveyorTestKernelPiPKiS1_)
        .other          _Z18conveyorTestKernelPiPKiS1_,@"STO_CUDA_ENTRY STV_DEFAULT"
_Z18conveyorTestKernelPiPKiS1_:
.text._Z18conveyorTestKernelPiPKiS1_:
        /* <DEDUP_REMOVED lines=14> */
.L_x_1:
        /* <DEDUP_REMOVED lines=10> */
.L_x_7:


//--------------------- .text._Z14conveyorKernelPiji --------------------------
	.section	.text._Z14conveyorKernelPiji,"ax",@progbits
	.align	128
        .global         _Z14conveyorKernelPiji
        .type           _Z14conveyorKernelPiji,@function
        .size           _Z14conveyorKernelPiji,(.L_x_8 - _Z14conveyorKernelPiji)
        .other          _Z14conveyorKernelPiji,@"STO_CUDA_ENTRY STV_DEFAULT"
_Z14conveyorKernelPiji:
.text._Z14conveyorKernelPiji:
[----:B------:R-:W-:Y:S01]  /*0000*/  LDC R1, c[0x0][0x37c] ;  /* 0x0000df00ff017b82 */ /* 0x000fe20000000800 */
[----:B------:R-:W0:Y:S01]  /*0010*/  S2R R5, SR_CTAID.Y ;  /* 0x0000000000057919 */ /* 0x000e220000002600 */
[----:B------:R-:W1:Y:S01]  /*0020*/  LDCU UR4, c[0x0][0x360] ;  /* 0x00006c00ff0477ac */ /* 0x000e620008000800 */
[----:B------:R-:W0:Y:S01]  /*0030*/  S2R R0, SR_TID.Y ;  /* 0x0000000000007919 */ /* 0x000e220000002200 */
[----:B------:R-:W0:Y:S01]  /*0040*/  LDCU UR5, c[0x0][0x364] ;  /* 0x00006c80ff0577ac */ /* 0x000e220008000800 */
[----:B------:R-:W1:Y:S01]  /*0050*/  S2R R2, SR_CTAID.X ;  /* 0x0000000000027919 */ /* 0x000e620000002500 */
[----:B------:R-:W2:Y:S01]  /*0060*/  LDCU UR6, c[0x0][0x368] ;  /* 0x00006d00ff0677ac */ /* 0x000ea20008000800 */
[----:B------:R-:W1:Y:S01]  /*0070*/  S2R R3, SR_TID.X ;  /* 0x0000000000037919 */ /* 0x000e620000002100 */
[----:B------:R-:W2:Y:S01]  /*0080*/  S2R R9, SR_CTAID.Z ;  /* 0x0000000000097919 */ /* 0x000ea20000002700 */
[----:B------:R-:W2:Y:S01]  /*0090*/  S2R R4, SR_TID.Z ;  /* 0x0000000000047919 */ /* 0x000ea20000002300 */
[----:B0-----:R-:W-:-:S05]  /*00a0*/  IMAD R5, R5, UR5, R0 ;  /* 0x0000000505057c24 */ /* 0x001fca000f8e0200 */
[----:B------:R-:W-:Y:S01]  /*00b0*/  ISETP.GT.U32.AND P0, PT, R5, 0x5, PT ;  /* 0x000000050500780c */ /* 0x000fe20003f04070 */
[----:B-1----:R-:W-:-:S05]  /*00c0*/  IMAD R2, R2, UR4, R3 ;  /* 0x0000000402027c24 */ /* 0x002fca000f8e0203 */
[----:B------:R-:W-:Y:S01]  /*00d0*/  ISETP.GT.U32.OR P0, PT, R2, 0x4, P0 ;  /* 0x000000040200780c */ /* 0x000fe20000704470 */
[----:B--2---:R-:W-:-:S05]  /*00e0*/  IMAD R9, R9, UR6, R4 ;  /* 0x0000000609097c24 */ /* 0x004fca000f8e0204 */
[----:B------:R-:W-:-:S13]  /*00f0*/  ISETP.GT.U32.OR P0, PT, R9, 0x9, P0 ;  /* 0x000000090900780c */ /* 0x000fda0000704470 */
[----:B------:R-:W-:Y:S05]  /*0100*/  @P0 EXIT ;  /* 0x000000000000094d */ /* 0x000fea0003800000 */
[----:B------:R-:W0:Y:S01]  /*0110*/  LDCU.64 UR6, c[0x0][0x388] ;  /* 0x00007100ff0677ac */ /* 0x000e220008000a00 */
[----:B------:R-:W-:Y:S02]  /*0120*/  IMAD.MOV.U32 R3, RZ, RZ, RZ ;  /* 0x000000ffff037224 */ /* 0x000fe400078e00ff */
[----:B------:R-:W-:-:S04]  /*0130*/  IMAD.WIDE.U32 R6, R5, 0x4, RZ ;  /* 0x0000000405067825 */ /* 0x000fc800078e00ff */
[----:B------:R-:W-:-:S03]  /*0140*/  IMAD.WIDE.U32 R2, R5, 0x5, R2 ;  /* 0x0000000505027825 */ /* 0x000fc600078e0002 */
[C---:B------:R-:W-:Y:S01]  /*0150*/  IADD3 R0, P0, P1, R9.reuse, R2, -R6 ;  /* 0x0000000209007210 */ /* 0x040fe2000791e806 */
[----:B------:R-:W-:-:S03]  /*0160*/  IMAD.WIDE.U32 R4, R9, 0x1e, R2 ;  /* 0x0000001e09047825 */ /* 0x000fc600078e0002 */
[----:B------:R-:W-:Y:S01]  /*0170*/  IADD3.X R2, PT, PT, RZ, R3, ~R7, P0, P1 ;  /* 0x00000003ff027210 */ /* 0x000fe200007e2c07 */
[----:B0-----:R-:W-:Y:S02]  /*0180*/  USHF.R.S32.HI UR4, URZ, 0x1f, UR7 ;  /* 0x0000001fff047899 */ /* 0x001fe40008011407 */
[----:B------:R-:W-:Y:S02]  /*0190*/  ISETP.NE.U32.AND P1, PT, R0, UR7, PT ;  /* 0x0000000700007c0c */ /* 0x000fe4000bf25070 */
[----:B------:R-:W-:Y:S02]  /*01a0*/  ISETP.GE.U32.AND P0, PT, R4, UR6, PT ;  /* 0x0000000604007c0c */ /* 0x000fe4000bf06070 */
[----:B------:R-:W-:-:S04]  /*01b0*/  ISETP.NE.AND.EX P1, PT, R2, UR4, PT, P1 ;  /* 0x0000000402007c0c */ /* 0x000fc8000bf25310 */
[----:B------:R-:W-:-:S13]  /*01c0*/  ISETP.GE.U32.OR.EX P0, PT, R5, RZ, P1, P0 ;  /* 0x000000ff0500720c */ /* 0x000fda0000f06500 */
[----:B------:R-:W-:Y:S05]  /*01d0*/  @P0 EXIT ;  /* 0x000000000000094d */ /* 0x000fea0003800000 */
[----:B------:R-:W0:Y:S01]  /*01e0*/  LDCU.64 UR6, c[0x0][0x380] ;  /* 0x00007000ff0677ac */ /* 0x000e220008000a00 */
[----:B------:R-:W1:Y:S01]  /*01f0*/  LDCU.64 UR4, c[0x0][0x358] ;  /* 0x00006b00ff0477ac */ /* 0x000e620008000a00 */
[----:B0-----:R-:W-:-:S04]  /*0200*/  LEA R2, P0, R4, UR6, 0x2 ;  /* 0x0000000604027c11 */ /* 0x001fc8000f8010ff */
[----:B------:R-:W-:-:S05]  /*0210*/  LEA.HI.X R3, R4, UR7, R5, 0x2, P0 ;  /* 0x0000000704037c11 */ /* 0x000fca00080f1405 */
[----:B-1----:R-:W2:Y:S04]  /*0220*/  LDG.E R0, desc[UR4][R2.64+0x78] ;  /* 0x0000780402007981 */ /* 0x002ea8000c1e1900 */
[----:B------:R-:W3:Y:S04]  /*0230*/  LDG.E R4, desc[UR4][R2.64+0xf0] ;  /* 0x0000f00402047981 */ /* 0x000ee8000c1e1900 */
[----:B------:R-:W4:Y:S04]  /*0240*/  LDG.E R6, desc[UR4][R2.64+0x168] ;  /* 0x0001680402067981 */ /* 0x000f28000c1e1900 */
[----:B------:R-:W5:Y:S04]  /*0250*/  LDG.E R8, desc[UR4][R2.64+0x1e0] ;  /* 0x0001e00402087981 */ /* 0x000f68000c1e1900 */
[----:B------:R-:W5:Y:S04]  /*0260*/  LDG.E R10, desc[UR4][R2.64+0x258] ;  /* 0x00025804020a7981 */ /* 0x000f68000c1e1900 */
[----:B------:R-:W5:Y:S04]  /*0270*/  LDG.E R12, desc[UR4][R2.64+0x2d0] ;  /* 0x0002d004020c7981 */ /* 0x000f68000c1e1900 */
[----:B------:R-:W5:Y:S04]  /*0280*/  LDG.E R14, desc[UR4][R2.64+0x348] ;  /* 0x00034804020e7981 */ /* 0x000f68000c1e1900 */
[----:B------:R-:W5:Y:S04]  /*0290*/  LDG.E R16, desc[UR4][R2.64+0x3c0] ;  /* 0x0003c00402107981 */ /* 0x000f68000c1e1900 */
[----:B------:R-:W5:Y:S04]  /*02a0*/  LDG.E R18, desc[UR4][R2.64+0x438] ;  /* 0x0004380402127981 */ /* 0x000f68000c1e1900 */
[----:B------:R-:W5:Y:S01]  /*02b0*/  LDG.E R20, desc[UR4][R2.64+0x4b0] ;  /* 0x0004b00402147981 */ /* 0x000f62000c1e1900 */
[----:B--2---:R-:W-:Y:S01]  /*02c0*/  IMAD.SHL.U32 R5, R0, 0x2, RZ ;  /* 0x0000000200057824 */ /* 0x004fe200078e00ff */
[----:B---3--:R-:W-:-:S04]  /*02d0*/  SHF.L.U32 R7, R4, 0x1, RZ ;  /* 0x0000000104077819 */ /* 0x008fc800000006ff */
[----:B------:R-:W-:Y:S01]  /*02e0*/  STG.E desc[UR4][R2.64+0x78], R5 ;  /* 0x0000780502007986 */ /* 0x000fe2000c101904 */
[----:B----4-:R-:W-:-:S03]  /*02f0*/  IMAD.SHL.U32 R9, R6, 0x2, RZ ;  /* 0x0000000206097824 */ /* 0x010fc600078e00ff */
[----:B------:R-:W-:Y:S01]  /*0300*/  STG.E desc[UR4][R2.64+0xf0], R7 ;  /* 0x0000f00702007986 */ /* 0x000fe2000c101904 */
[----:B-----5:R-:W-:-:S03]  /*0310*/  IMAD.SHL.U32 R11, R8, 0x2, RZ ;  /* 0x00000002080b7824 */ /* 0x020fc600078e00ff */
[----:B------:R-:W-:Y:S01]  /*0320*/  STG.E desc[UR4][R2.64+0x168], R9 ;  /* 0x0001680902007986 */ /* 0x000fe2000c101904 */
[----:B------:R-:W-:-:S03]  /*0330*/  SHF.L.U32 R13, R10, 0x1, RZ ;  /* 0x000000010a0d7819 */ /* 0x000fc600000006ff */
[----:B------:R-:W-:Y:S01]  /*0340*/  STG.E desc[UR4][R2.64+0x1e0], R11 ;  /* 0x0001e00b02007986 */ /* 0x000fe2000c101904 */
[----:B------:R-:W-:-:S03]  /*0350*/  IMAD.SHL.U32 R15, R12, 0x2, RZ ;  /* 0x000000020c0f7824 */ /* 0x000fc600078e00ff */
[----:B------:R-:W-:Y:S01]  /*0360*/  STG.E desc[UR4][R2.64+0x258], R13 ;  /* 0x0002580d02007986 */ /* 0x000fe2000c101904 */
[----:B------:R-:W-:-:S03]  /*0370*/  IMAD.SHL.U32 R17, R14, 0x2, RZ ;  /* 0x000000020e117824 */ /* 0x000fc600078e00ff */
[----:B------:R-:W-:Y:S01]  /*0380*/  STG.E desc[UR4][R2.64+0x2d0], R15 ;  /* 0x0002d00f02007986 */ /* 0x000fe2000c101904 */
[----:B------:R-:W-:-:S03]  /*0390*/  SHF.L.U32 R19, R16, 0x1, RZ ;  /* 0x0000000110137819 */ /* 0x000fc600000006ff */
[----:B------:R-:W-:Y:S01]  /*03a0*/  STG.E desc[UR4][R2.64+0x348], R17 ;  /* 0x0003481102007986 */ /* 0x000fe2000c101904 */
[----:B------:R-:W-:-:S03]  /*03b0*/  IMAD.SHL.U32 R21, R18, 0x2, RZ ;  /* 0x0000000212157824 */ /* 0x000fc600078e00ff */
[----:B------:R-:W-:Y:S01]  /*03c0*/  STG.E desc[UR4][R2.64+0x3c0], R19 ;  /* 0x0003c01302007986 */ /* 0x000fe2000c101904 */
[----:B------:R-:W-:-:S03]  /*03d0*/  SHF.L.U32 R23, R20, 0x1, RZ ;  /* 0x0000000114177819 */ /* 0x000fc600000006ff */
[----:B------:R-:W-:Y:S04]  /*03e0*/  STG.E desc[UR4][R2.64+0x438], R21 ;  /* 0x0004381502007986 */ /* 0x000fe8000c101904 */
[----:B------:R-:W-:Y:S01]  /*03f0*/  STG.E desc[UR4][R2.64+0x4b0], R23 ;  /* 0x0004b01702007986 */ /* 0x000fe2000c101904 */
[----:B------:R-:W-:Y:S05]  /*0400*/  EXIT ;  /* 0x000000000000794d */ /* 0x000fea0003800000 */
.L_x_2:
        /* <DEDUP_REMOVED lines=15> */
.L_x_8:


//--------------------- .text._Z21initVectorInGpuKernelPij --------------------------
	.section	.text._Z21initVectorInGpuKernelPij,"ax",@progbits
	.align	128
        .global         _Z21initVectorInGpuKernelPij
        .type           _Z21initVectorInGpuKernelPij,@function
        .size           _Z21initVectorInGpuKernelPij,(.L_x_9 - _Z21initVectorInGpuKernelPij)
        .other          _Z21initVectorInGpuKernelPij,@"STO_CUDA_ENTRY STV_DEFAULT"
_Z21initVectorInGpuKernelPij:
.text._Z21initVectorInGpuKernelPij:
[----:B------:R-:W0:Y:S01]  /*0000*/  LDC R1, c[0x0][0x37c] ;  /* 0x0000df00ff017b82 */ /* 0x000e220000000800 */
[----:B------:R-:W1:Y:S01]  /*0010*/  S2R R22, SR_TID.Y ;  /* 0x0000000000167919 */ /* 0x000e620000002200 */
[----:B------:R-:W2:Y:S01]  /*0020*/  LDCU UR5, c[0x0][0x2fc] ;  /* 0x00005f80ff0577ac */ /* 0x000ea20008000800 */
[----:B0-----:R-:W-:Y:S01]  /*0030*/  VIADD R1, R1, 0xffffffe8 ;  /* 0xffffffe801017836 */ /* 0x001fe20000000000 */
[----:B------:R-:W1:Y:S01]  /*0040*/  S2R R11, SR_CTAID.Y ;  /* 0x00000000000b7919 */ /* 0x000e620000002600 */
[----:B------:R-:W0:Y:S01]  /*0050*/  LDCU UR6, c[0x0][0x360] ;  /* 0x00006c00ff0677ac */ /* 0x000e220008000800 */
[----:B------:R-:W0:Y:S01]  /*0060*/  S2R R19, SR_TID.X ;  /* 0x0000000000137919 */ /* 0x000e220000002100 */
[----:B------:R-:W1:Y:S01]  /*0070*/  LDCU UR7, c[0x0][0x364] ;  /* 0x00006c80ff0777ac */ /* 0x000e620008000800 */
[----:B------:R-:W0:Y:S01]  /*0080*/  S2R R10, SR_CTAID.X ;  /* 0x00000000000a7919 */ /* 0x000e220000002500 */
[----:B------:R-:W3:Y:S01]  /*0090*/  LDCU UR8, c[0x0][0x368] ;  /* 0x00006d00ff0877ac */ /* 0x000ee20008000800 */
[----:B------:R-:W3:Y:S01]  /*00a0*/  S2R R24, SR_CTAID.Z ;  /* 0x0000000000187919 */ /* 0x000ee20000002700 */
[----:B------:R-:W4:Y:S01]  /*00b0*/  LDCU UR4, c[0x0][0x2f8] ;  /* 0x00005f00ff0477ac */ /* 0x000f220008000800 */
[----:B------:R-:W3:Y:S01]  /*00c0*/  S2R R25, SR_TID.Z ;  /* 0x0000000000197919 */ /* 0x000ee20000002300 */
[----:B----4-:R-:W-:Y:S01]  /*00d0*/  IADD3 R26, P1, PT, R1, UR4, RZ ;  /* 0x00000004011a7c10 */ /* 0x010fe2000ff3e0ff */
[----:B-1----:R-:W-:-:S04]  /*00e0*/  IMAD R22, R11, UR7, R22 ;  /* 0x000000070b167c24 */ /* 0x002fc8000f8e0216 */
[----:B--2---:R-:W-:Y:S01]  /*00f0*/  IMAD.X R2, RZ, RZ, UR5, P1 ;  /* 0x00000005ff027e24 */ /* 0x004fe200088e06ff */
[----:B------:R-:W-:Y:S01]  /*0100*/  ISETP.GT.U32.AND P0, PT, R22, 0x5, PT ;  /* 0x000000051600780c */ /* 0x000fe20003f04070 */
[----:B0-----:R-:W-:-:S05]  /*0110*/  IMAD R18, R10, UR6, R19 ;  /* 0x000000060a127c24 */ /* 0x001fca000f8e0213 */
[----:B------:R-:W-:Y:S01]  /*0120*/  ISETP.GT.U32.OR P0, PT, R18, 0x4, P0 ;  /* 0x000000041200780c */ /* 0x000fe20000704470 */
[----:B---3--:R-:W-:-:S05]  /*0130*/  IMAD R24, R24, UR8, R25 ;  /* 0x0000000818187c24 */ /* 0x008fca000f8e0219 */
[----:B------:R-:W-:-:S13]  /*0140*/  ISETP.GT.U32.OR P0, PT, R24, 0x9, P0 ;  /* 0x000000091800780c */ /* 0x000fda0000704470 */
[----:B------:R-:W-:Y:S05]  /*0150*/  @P0 EXIT ;  /* 0x000000000000094d */ /* 0x000fea0003800000 */
[----:B------:R-:W-:Y:S01]  /*0160*/  HFMA2 R19, -RZ, RZ, 0, 0 ;  /* 0x00000000ff137431 */ /* 0x000fe200000001ff */
[----:B------:R-:W-:Y:S01]  /*0170*/  MOV R0, 0x10 ;  /* 0x0000001000007802 */ /* 0x000fe20000000f00 */
[----:B------:R0:W-:Y:S01]  /*0180*/  STL.64 [R1], R10 ;  /* 0x0000000a01007387 */ /* 0x0001e20000100a00 */
[----:B------:R-:W1:Y:S01]  /*0190*/  LDCU.64 UR4, c[0x4][URZ] ;  /* 0x01000000ff0477ac */ /* 0x000e620008000a00 */
[----:B------:R-:W-:Y:S01]  /*01a0*/  HFMA2 R23, -RZ, RZ, 0, 0 ;  /* 0x00000000ff177431 */ /* 0x000fe200000001ff */
[----:B------:R0:W2:Y:S01]  /*01b0*/  LDC.64 R8, c[0x4][R0] ;  /* 0x0100000000087b82 */ /* 0x0000a20000000a00 */
[----:B------:R-:W-:Y:S01]  /*01c0*/  MOV R6, R26 ;  /* 0x0000001a00067202 */ /* 0x000fe20000000f00 */
[----:B------:R-:W-:Y:S02]  /*01d0*/  IMAD.MOV.U32 R7, RZ, RZ, R2 ;  /* 0x000000ffff077224 */ /* 0x000fe400078e0002 */
[----:B------:R-:W-:Y:S02]  /*01e0*/  IMAD.MOV.U32 R25, RZ, RZ, RZ ;  /* 0x000000ffff197224 */ /* 0x000fe400078e00ff */
[----:B------:R-:W-:-:S04]  /*01f0*/  IMAD.WIDE.U32 R16, R22, 0x5, R18 ;  /* 0x0000000516107825 */ /* 0x000fc800078e0012 */
[----:B------:R-:W-:-:S04]  /*0200*/  IMAD.WIDE.U32 R16, R24, 0x1e, R16 ;  /* 0x0000001e18107825 */ /* 0x000fc800078e0010 */
[----:B-1----:R-:W-:Y:S01]  /*0210*/  IMAD.U32 R4, RZ, RZ, UR4 ;  /* 0x00000004ff047e24 */ /* 0x002fe2000f8e00ff */
[----:B------:R0:W-:Y:S01]  /*0220*/  STL.64 [R1+0x8], R16 ;  /* 0x0000081001007387 */ /* 0x0001e20000100a00 */
[----:B------:R-:W-:-:S07]  /*0230*/  IMAD.U32 R5, RZ, RZ, UR5 ;  /* 0x00000005ff057e24 */ /* 0x000fce000f8e00ff */
[----:B------:R-:W-:-:S07]  /*0240*/  LEPC R20, `(.L_x_3) ;  /* 0x000000001014794e */ /* 0x000fce0000000000 */
[----:B0-2---:R-:W-:Y:S05]  /*0250*/  CALL.ABS.NOINC R8 ;  /* 0x0000000008007343 */ /* 0x005fea0003c00000 */
.L_x_3:
[----:B------:R-:W-:Y:S01]  /*0260*/  MOV R8, 0x10 ;  /* 0x0000001000087802 */ /* 0x000fe20000000f00 */
[----:B------:R0:W-:Y:S01]  /*0270*/  STL.64 [R1], R18 ;  /* 0x0000001201007387 */ /* 0x0001e20000100a00 */
[----:B------:R-:W1:Y:S01]  /*0280*/  LDCU.64 UR4, c[0x4][0x8] ;  /* 0x01000100ff0477ac */ /* 0x000e620008000a00 */
[----:B------:R-:W-:Y:S01]  /*0290*/  MOV R6, R26 ;  /* 0x0000001a00067202 */ /* 0x000fe20000000f00 */
[----:B------:R-:W-:Y:S01]  /*02a0*/  IMAD.MOV.U32 R7, RZ, RZ, R2 ;  /* 0x000000ffff077224 */ /* 0x000fe200078e0002 */
[----:B------:R0:W-:Y:S01]  /*02b0*/  STL.64 [R1+0x8], R22 ;  /* 0x0000081601007387 */ /* 0x0001e20000100a00 */
[----:B------:R-:W2:Y:S03]  /*02c0*/  LDC.64 R8, c[0x4][R8] ;  /* 0x0100000008087b82 */ /* 0x000ea60000000a00 */
[----:B------:R0:W-:Y:S01]  /*02d0*/  STL.64 [R1+0x10], R24 ;  /* 0x0000101801007387 */ /* 0x0001e20000100a00 */
[----:B-1----:R-:W-:-:S02]  /*02e0*/  IMAD.U32 R4, RZ, RZ, UR4 ;  /* 0x00000004ff047e24 */ /* 0x002fc4000f8e00ff */
[----:B0-----:R-:W-:-:S07]  /*02f0*/  IMAD.U32 R5, RZ, RZ, UR5 ;  /* 0x00000005ff057e24 */ /* 0x001fce000f8e00ff */
[----:B------:R-:W-:-:S07]  /*0300*/  LEPC R20, `(.L_x_4) ;  /* 0x000000001014794e */ /* 0x000fce0000000000 */
[----:B--2---:R-:W-:Y:S05]  /*0310*/  CALL.ABS.NOINC R8 ;  /* 0x0000000008007343 */ /* 0x004fea0003c00000 */
.L_x_4:
[----:B------:R-:W0:Y:S02]  /*0320*/  LDCU UR4, c[0x0][0x388] ;  /* 0x00007100ff0477ac */ /* 0x000e240008000800 */
[----:B0-----:R-:W-:-:S04]  /*0330*/  ISETP.GE.U32.AND P0, PT, R16, UR4, PT ;  /* 0x0000000410007c0c */ /* 0x001fc8000bf06070 */
[----:B------:R-:W-:-:S13]  /*0340*/  ISETP.GE.U32.AND.EX P0, PT, R17, RZ, PT, P0 ;  /* 0x000000ff1100720c */ /* 0x000fda0003f06100 */
[----:B------:R-:W-:Y:S05]  /*0350*/  @P0 EXIT ;  /* 0x000000000000094d */ /* 0x000fea0003800000 */
[----:B------:R-:W0:Y:S01]  /*0360*/  LDCU.64 UR6, c[0x0][0x380] ;  /* 0x00007000ff0677ac */ /* 0x000e220008000a00 */
[C---:B------:R-:W-:Y:S01]  /*0370*/  VIADD R5, R16.reuse, 0x1e ;  /* 0x0000001e10057836 */ /* 0x040fe20000000000 */
[C---:B------:R-:W-:Y:S01]  /*0380*/  IADD3 R7, PT, PT, R16.reuse, 0x3c, RZ ;  /* 0x0000003c10077810 */ /* 0x040fe20007ffe0ff */
[C---:B------:R-:W-:Y:S01]  /*0390*/  VIADD R9, R16.reuse, 0x5a ;  /* 0x0000005a10097836 */ /* 0x040fe20000000000 */
[----:B------:R-:W1:Y:S01]  /*03a0*/  LDCU.64 UR4, c[0x0][0x358] ;  /* 0x00006b00ff0477ac */ /* 0x000e620008000a00 */
[C---:B------:R-:W-:Y:S01]  /*03b0*/  IADD3 R11, PT, PT, R16.reuse, 0x78, RZ ;  /* 0x00000078100b7810 */ /* 0x040fe20007ffe0ff */
[C---:B------:R-:W-:Y:S01]  /*03c0*/  VIADD R13, R16.reuse, 0x96 ;  /* 0x00000096100d7836 */ /* 0x040fe20000000000 */
[C---:B------:R-:W-:Y:S01]  /*03d0*/  IADD3 R15, PT, PT, R16.reuse, 0xb4, RZ ;  /* 0x000000b4100f7810 */ /* 0x040fe20007ffe0ff */
[C---:B------:R-:W-:Y:S01]  /*03e0*/  VIADD R21, R16.reuse, 0x10e ;  /* 0x0000010e10157836 */ /* 0x040fe20000000000 */
[C---:B------:R-:W-:Y:S02]  /*03f0*/  IADD3 R19, PT, PT, R16.reuse, 0xf0, RZ ;  /* 0x000000f010137810 */ /* 0x040fe40007ffe0ff */
[----:B------:R-:W-:-:S02]  /*0400*/  IADD3 R23, PT, PT, R16, 0x12c, RZ ;  /* 0x0000012c10177810 */ /* 0x000fc40007ffe0ff */
[----:B0-----:R-:W-:-:S04]  /*0410*/  LEA R2, P0, R16, UR6, 0x2 ;  /* 0x0000000610027c11 */ /* 0x001fc8000f8010ff */
[C---:B------:R-:W-:Y:S01]  /*0420*/  LEA.HI.X R3, R16.reuse, UR7, R17, 0x2, P0 ;  /* 0x0000000710037c11 */ /* 0x040fe200080f1411 */
[----:B------:R-:W-:-:S04]  /*0430*/  VIADD R17, R16, 0xd2 ;  /* 0x000000d210117836 */ /* 0x000fc80000000000 */
[----:B-1----:R-:W-:Y:S04]  /*0440*/  STG.E desc[UR4][R2.64+0x78], R5 ;  /* 0x0000780502007986 */ /* 0x002fe8000c101904 */
[----:B------:R-:W-:Y:S04]  /*0450*/  STG.E desc[UR4][R2.64+0xf0], R7 ;  /* 0x0000f00702007986 */ /* 0x000fe8000c101904 */
[----:B------:R-:W-:Y:S04]  /*0460*/  STG.E desc[UR4][R2.64+0x168], R9 ;  /* 0x0001680902007986 */ /* 0x000fe8000c101904 */
[----:B------:R-:W-:Y:S04]  /*0470*/  STG.E desc[UR4][R2.64+0x1e0], R11 ;  /* 0x0001e00b02007986 */ /* 0x000fe8000c101904 */
[----:B------:R-:W-:Y:S04]  /*0480*/  STG.E desc[UR4][R2.64+0x258], R13 ;  /* 0x0002580d02007986 */ /* 0x000fe8000c101904 */
[----:B------:R-:W-:Y:S04]  /*0490*/  STG.E desc[UR4][R2.64+0x2d0], R15 ;  /* 0x0002d00f02007986 */ /* 0x000fe8000c101904 */
[----:B------:R-:W-:Y:S04]  /*04a0*/  STG.E desc[UR4][R2.64+0x348], R17 ;  /* 0x0003481102007986 */ /* 0x000fe8000c101904 */
[----:B------:R-:W-:Y:S04]  /*04b0*/  STG.E desc[UR4][R2.64+0x3c0], R19 ;  /* 0x0003c01302007986 */ /* 0x000fe8000c101904 */
[----:B------:R-:W-:Y:S04]  /*04c0*/  STG.E desc[UR4][R2.64+0x438], R21 ;  /* 0x0004381502007986 */ /* 0x000fe8000c101904 */
[----:B------:R-:W-:Y:S01]  /*04d0*/  STG.E desc[UR4][R2.64+0x4b0], R23 ;  /* 0x0004b01702007986 */ /* 0x000fe2000c101904 */
[----:B------:R-:W-:Y:S05]  /*04e0*/  EXIT ;  /* 0x000000000000794d */ /* 0x000fea0003800000 */
.L_x_5:
        /* <DEDUP_REMOVED lines=9> */
.L_x_9:


//--------------------- .nv.global.init           --------------------------
	.section	.nv.global.init,"aw",@progbits
.nv.global.init:
	.type		$str,@object
	.size		$str,($str$1 - $str)
$str:
        /*0000*/ 	.byte	0x62, 0x6c, 0x6f, 0x63, 0x6b, 0x49, 0x64, 0x78, 0x2e, 0x78, 0x20, 0x3d, 0x20, 0x25, 0x64, 0x2c
        /*0010*/ 	.byte	0x20, 0x62, 0x6c, 0x6f, 0x63, 0x6b, 0x49, 0x64, 0x78, 0x2e, 0x79, 0x20, 0x3d, 0x20, 0x25, 0x64
        /*0020*/ 	.byte	0x2c, 0x20, 0x69, 0x20, 0x3d, 0x20, 0x25, 0x64, 0x0a, 0x00
	.type		$str$1,@object
	.size		$str$1,(.L_1 - $str$1)
$str$1:
        /*002a*/ 	.byte	0x6f, 0x66, 0x66, 0x73, 0x65, 0x74, 0x58, 0x20, 0x3d, 0x20, 0x25, 0x64, 0x2c, 0x20, 0x6f, 0x66
        /*003a*/ 	.byte	0x66, 0x73, 0x65, 0x74, 0x59, 0x20, 0x3d, 0x20, 0x25, 0x64, 0x2c, 0x20, 0x6f, 0x66, 0x66, 0x73
        /*004a*/ 	.byte	0x65, 0x74, 0x5a, 0x20, 0x3d, 0x20, 0x25, 0x64, 0x20, 0x0a, 0x00
.L_1:


//--------------------- .nv.shared.reserved.0     --------------------------
	.section	.nv.shared.reserved.0,"aw",@nobits
	.weak		__nv_reservedSMEM_offset_0_alias
	.size		__nv_reservedSMEM_offset_0_alias, 0, 64
	.other		__nv_reservedSMEM_offset_0_alias,@"STO_CUDA_RESERVED_SHARED STV_DEFAULT"
__nv_reservedSMEM_offset_0_alias:
	.zero		0
	.zero		64


//--------------------- .nv.constant0._Z9addKernelPiPKiS1_ --------------------------
	.section	.nv.constant0._Z9addKernelPiPKiS1_,"a",@progbits
	.sectionflags	@""
	.align	4
.nv.constant0._Z9addKernelPiPKiS1_:
	.zero		920


//--------------------- .nv.constant0._Z18conveyorTestKernelPiPKiS1_ --------------------------
	.section	.nv.constant0._Z18conveyorTestKernelPiPKiS1_,"a",@progbits
	.sectionflags	@""
	.align	4
.nv.constant0._Z18conveyorTestKernelPiPKiS1_:
	.zero		920


//--------------------- .nv.constant0._Z14conveyorKernelPiji --------------------------
	.section	.nv.constant0._Z14conveyorKernelPiji,"a",@progbits
	.sectionflags	@""
	.align	4
.nv.constant0._Z14conveyorKernelPiji:
	.zero		912


//--------------------- .nv.constant0._Z21initVectorInGpuKernelPij --------------------------
	.section	.nv.constant0._Z21initVectorInGpuKernelPij,"a",@progbits
	.sectionflags	@""
	.align	4
.nv.constant0._Z21initVectorInGpuKernelPij:
	.zero		908


//--------------------- SYMBOLS --------------------------

	.type		.nv.reservedSmem.offset0,@object
	.size		.nv.reservedSmem.offset0,0x4
	.type		vprintf,@function
